	.headerflags	@"EF_CUDA_TEXMODE_UNIFIED EF_CUDA_64BIT_ADDRESS EF_CUDA_ACCELERATORS EF_CUDA_SM90 EF_CUDA_VIRTUAL_SM(EF_CUDA_SM90)"
	.elftype	@"ET_EXEC"


//--------------------- .nv.info                  --------------------------
	.section	.nv.info,"",@"SHT_CUDA_INFO"
	.align	4


	//----- nvinfo : EIATTR_REGCOUNT
	.align		4
        /*0000*/ 	.byte	0x04, 0x2f
        /*0002*/ 	.short	(.L_1 - .L_0)
	.align		4
.L_0:
        /*0004*/ 	.word	index@(triton_poi_fused_add_constant_pad_nd_mul_sub_0)
        /*0008*/ 	.word	0x00000014


	//----- nvinfo : EIATTR_MIN_STACK_SIZE
	.align		4
.L_1:
        /*000c*/ 	.byte	0x04, 0x12
        /*000e*/ 	.short	(.L_3 - .L_2)
	.align		4
.L_2:
        /*0010*/ 	.word	index@(triton_poi_fused_add_constant_pad_nd_mul_sub_0)
        /*0014*/ 	.word	0x00000000


	//----- nvinfo : EIATTR_FRAME_SIZE
	.align		4
.L_3:
        /*0018*/ 	.byte	0x04, 0x11
        /*001a*/ 	.short	(.L_5 - .L_4)
	.align		4
.L_4:
        /*001c*/ 	.word	index@(triton_poi_fused_add_constant_pad_nd_mul_sub_0)
        /*0020*/ 	.word	0x00000000


	//----- nvinfo : EIATTR_MIN_STACK_SIZE
	.align		4
.L_5:
        /*0024*/ 	.byte	0x04, 0x12
        /*0026*/ 	.short	(.L_7 - .L_6)
	.align		4
.L_6:
        /*0028*/ 	.word	index@(triton_poi_fused_add_constant_pad_nd_mul_sub_0)
        /*002c*/ 	.word	0x00000000
.L_7:


//--------------------- .nv.info.triton_poi_fused_add_constant_pad_nd_mul_sub_0 --------------------------
	.section	.nv.info.triton_poi_fused_add_constant_pad_nd_mul_sub_0,"",@"SHT_CUDA_INFO"
	.sectionflags	@""
	.align	4


	//----- nvinfo : EIATTR_CUDA_API_VERSION
	.align		4
        /*0000*/ 	.byte	0x04, 0x37
        /*0002*/ 	.short	(.L_9 - .L_8)
.L_8:
        /*0004*/ 	.word	0x0000007c


	//----- nvinfo : EIATTR_KPARAM_INFO
	.align		4
.L_9:
        /*0008*/ 	.byte	0x04, 0x17
        /*000a*/ 	.short	(.L_11 - .L_10)
.L_10:
        /*000c*/ 	.word	0x00000000
        /*0010*/ 	.short	0x0004
        /*0012*/ 	.short	0x0020
        /*0014*/ 	.byte	0x00, 0xf0, 0x11, 0x00


	//----- nvinfo : EIATTR_KPARAM_INFO
	.align		4
.L_11:
        /*0018*/ 	.byte	0x04, 0x17
        /*001a*/ 	.short	(.L_13 - .L_12)
.L_12:
        /*001c*/ 	.word	0x00000000
        /*0020*/ 	.short	0x0003
        /*0022*/ 	.short	0x0018
        /*0024*/ 	.byte	0x00, 0xf4, 0x21, 0x00


	//----- nvinfo : EIATTR_KPARAM_INFO
	.align		4
.L_13:
        /*0028*/ 	.byte	0x04, 0x17
        /*002a*/ 	.short	(.L_15 - .L_14)
.L_14:
        /*002c*/ 	.word	0x00000000
        /*0030*/ 	.short	0x0002
        /*0032*/ 	.short	0x0010
        /*0034*/ 	.byte	0x00, 0xf4, 0x21, 0x00


	//----- nvinfo : EIATTR_KPARAM_INFO
	.align		4
.L_15:
        /*0038*/ 	.byte	0x04, 0x17
        /*003a*/ 	.short	(.L_17 - .L_16)
.L_16:
        /*003c*/ 	.word	0x00000000
        /*0040*/ 	.short	0x0001
        /*0042*/ 	.short	0x0008
        /*0044*/ 	.byte	0x00, 0xf4, 0x21, 0x00


	//----- nvinfo : EIATTR_KPARAM_INFO
	.align		4
.L_17:
        /*0048*/ 	.byte	0x04, 0x17
        /*004a*/ 	.short	(.L_19 - .L_18)
.L_18:
        /*004c*/ 	.word	0x00000000
        /*0050*/ 	.short	0x0000
        /*0052*/ 	.short	0x0000
        /*0054*/ 	.byte	0x00, 0xf4, 0x21, 0x00


	//----- nvinfo : EIATTR_SPARSE_MMA_MASK
	.align		4
.L_19:
        /*0058*/ 	.byte	0x03, 0x50
        /*005a*/ 	.short	0x0000


	//----- nvinfo : EIATTR_MAXREG_COUNT
	.align		4
        /*005c*/ 	.byte	0x03, 0x1b
        /*005e*/ 	.short	0x00ff


	//----- nvinfo : EIATTR_EXIT_INSTR_OFFSETS
	.align		4
        /*0060*/ 	.byte	0x04, 0x1c
        /*0062*/ 	.short	(.L_21 - .L_20)


	//   ....[0]....
.L_20:
        /*0064*/ 	.word	0x00000270


	//   ....[1]....
        /*0068*/ 	.word	0x00000290


	//----- nvinfo : EIATTR_REQNTID
	.align		4
.L_21:
        /*006c*/ 	.byte	0x04, 0x10
        /*006e*/ 	.short	(.L_23 - .L_22)
.L_22:
        /*0070*/ 	.word	0x00000080
        /*0074*/ 	.word	0x00000001
        /*0078*/ 	.word	0x00000001


	//----- nvinfo : EIATTR_CBANK_PARAM_SIZE
	.align		4
.L_23:
        /*007c*/ 	.byte	0x03, 0x19
        /*007e*/ 	.short	0x0024


	//----- nvinfo : EIATTR_PARAM_CBANK
	.align		4
        /*0080*/ 	.byte	0x04, 0x0a
        /*0082*/ 	.short	(.L_25 - .L_24)
	.align		4
.L_24:
        /*0084*/ 	.word	index@(.nv.constant0.triton_poi_fused_add_constant_pad_nd_mul_sub_0)
        /*0088*/ 	.short	0x0210
        /*008a*/ 	.short	0x0024


	//----- nvinfo : EIATTR_SW_WAR
	.align		4
.L_25:
        /*008c*/ 	.byte	0x04, 0x36
        /*008e*/ 	.short	(.L_27 - .L_26)
.L_26:
        /*0090*/ 	.word	0x00000008
.L_27:


//--------------------- .nv.callgraph             --------------------------
	.section	.nv.callgraph,"",@"SHT_CUDA_CALLGRAPH"
	.align	4
	.sectionentsize	8
	.align		4
        /*0000*/ 	.word	0x00000000
	.align		4
        /*0004*/ 	.word	0xffffffff
	.align		4
        /*0008*/ 	.word	0x00000000
	.align		4
        /*000c*/ 	.word	0xfffffffe
	.align		4
        /*0010*/ 	.word	0x00000000
	.align		4
        /*0014*/ 	.word	0xfffffffd
	.align		4
        /*0018*/ 	.word	0x00000000
	.align		4
        /*001c*/ 	.word	0xfffffffc


//--------------------- .text.triton_poi_fused_add_constant_pad_nd_mul_sub_0 --------------------------
	.section	.text.triton_poi_fused_add_constant_pad_nd_mul_sub_0,"ax",@progbits
	.align	128
        .global         triton_poi_fused_add_constant_pad_nd_mul_sub_0
        .type           triton_poi_fused_add_constant_pad_nd_mul_sub_0,@function
        .size           triton_poi_fused_add_constant_pad_nd_mul_sub_0,(.L_x_1 - triton_poi_fused_add_constant_pad_nd_mul_sub_0)
        .other          triton_poi_fused_add_constant_pad_nd_mul_sub_0,@"STO_CUDA_ENTRY STV_DEFAULT"
triton_poi_fused_add_constant_pad_nd_mul_sub_0:
.text.triton_poi_fused_add_constant_pad_nd_mul_sub_0:
[----:B------:R-:W0:Y:S02]  /*0000*/  LDC R1, c[0x0][0x28] ;  /* 0x00000a00ff017b82 */ /* 0x000e240000000800 */
[----:B------:R-:W1:Y:S01]  /*0010*/  S2R R0, SR_TID.X ;  /* 0x0000000000007919 */ /* 0x000e620000002100 */
[----:B------:R-:W2:Y:S01]  /*0020*/  LDC.64 R6, c[0x0][0x210] ;  /* 0x00008400ff067b82 */ /* 0x000ea20000000a00 */
[----:B------:R-:W-:Y:S01]  /*0030*/  ULDC.64 UR4, c[0x0][0x208] ;  /* 0x0000820000047ab9 */ /* 0x000fe20000000a00 */
[----:B------:R-:W3:Y:S06]  /*0040*/  S2R R3, SR_CTAID.X ;  /* 0x0000000000037919 */ /* 0x000eec0000002500 */
[----:B------:R-:W4:Y:S01]  /*0050*/  LDC.64 R8, c[0x0][0x218] ;  /* 0x00008600ff087b82 */ /* 0x000f220000000a00 */
[----:B-1----:R-:W-:-:S05]  /*0060*/  IMAD.SHL.U32 R0, R0, 0x2, RZ ;  /* 0x0000000200007824 */ /* 0x002fca00078e00ff */
[----:B------:R-:W-:-:S05]  /*0070*/  LOP3.LUT R0, R0, 0xfe, RZ, 0xc0, !PT ;  /* 0x000000fe00007812 */ /* 0x000fca00078ec0ff */
[----:B---3--:R-:W-:-:S04]  /*0080*/  IMAD R0, R3, 0x100, R0 ;  /* 0x0000010003007824 */ /* 0x008fc800078e0200 */
[C---:B------:R-:W-:Y:S01]  /*0090*/  VIADD R11, R0.reuse, 0xfffffffc ;  /* 0xfffffffc000b7836 */ /* 0x040fe20000000000 */
[----:B------:R-:W-:Y:S02]  /*00a0*/  SHF.R.S32.HI R3, RZ, 0x1f, R0 ;  /* 0x0000001fff037819 */ /* 0x000fe40000011400 */
[----:B------:R-:W-:Y:S01]  /*00b0*/  ISETP.GE.AND P1, PT, R0, 0x100, PT ;  /* 0x000001000000780c */ /* 0x000fe20003f26270 */
[----:B--2---:R-:W-:Y:S01]  /*00c0*/  IMAD.WIDE R10, R11, 0x4, R6 ;  /* 0x000000040b0a7825 */ /* 0x004fe200078e0206 */
[----:B------:R-:W-:-:S04]  /*00d0*/  LEA.HI R4, R3, R0, RZ, 0x2 ;  /* 0x0000000003047211 */ /* 0x000fc800078f10ff */
[----:B------:R-:W-:Y:S02]  /*00e0*/  SHF.R.S32.HI R2, RZ, 0x2, R4 ;  /* 0x00000002ff027819 */ /* 0x000fe40000011404 */
[----:B------:R-:W-:Y:S02]  /*00f0*/  LOP3.LUT R5, R4, 0xfffffffc, RZ, 0xc0, !PT ;  /* 0xfffffffc04057812 */ /* 0x000fe400078ec0ff */
[----:B------:R-:W-:-:S04]  /*0100*/  LOP3.LUT R2, R2, 0x80000003, RZ, 0xc0, !PT ;  /* 0x8000000302027812 */ /* 0x000fc800078ec0ff */
[----:B------:R-:W-:Y:S02]  /*0110*/  ISETP.GT.AND P0, PT, R2, RZ, PT ;  /* 0x000000ff0200720c */ /* 0x000fe40003f04270 */
[----:B------:R-:W-:Y:S02]  /*0120*/  CS2R R2, SRZ ;  /* 0x0000000000027805 */ /* 0x000fe4000001ff00 */
[C---:B------:R-:W-:Y:S01]  /*0130*/  ISETP.LT.AND P0, PT, R0.reuse, 0x100, P0 ;  /* 0x000001000000780c */ /* 0x040fe20000701270 */
[C---:B------:R-:W-:Y:S01]  /*0140*/  IMAD.IADD R13, R0.reuse, 0x1, -R5 ;  /* 0x00000001000d7824 */ /* 0x040fe200078e0a05 */
[----:B------:R-:W-:Y:S01]  /*0150*/  CS2R R4, SRZ ;  /* 0x0000000000047805 */ /* 0x000fe2000001ff00 */
[----:B------:R-:W-:Y:S01]  /*0160*/  IMAD.WIDE R6, R0, 0x4, R6 ;  /* 0x0000000400067825 */ /* 0x000fe200078e0206 */
[----:B------:R-:W-:-:S04]  /*0170*/  CS2R R14, SRZ ;  /* 0x00000000000e7805 */ /* 0x000fc8000001ff00 */
[----:B------:R-:W2:Y:S05]  /*0180*/  @!P1 LDG.E.64 R4, desc[UR4][R6.64] ;  /* 0x0000000406049981 */ /* 0x000eaa000c1e1b00 */
[----:B------:R1:W3:Y:S01]  /*0190*/  @P0 LDG.E.64 R2, desc[UR4][R10.64] ;  /* 0x000000040a020981 */ /* 0x0002e2000c1e1b00 */
[----:B----4-:R-:W-:Y:S02]  /*01a0*/  IMAD.WIDE R8, R13, 0x4, R8 ;  /* 0x000000040d087825 */ /* 0x010fe400078e0208 */
[----:B------:R-:W4:Y:S03]  /*01b0*/  LDC.64 R12, c[0x0][0x220] ;  /* 0x00008800ff0c7b82 */ /* 0x000f260000000a00 */
[----:B------:R-:W5:Y:S05]  /*01c0*/  @!P1 LDG.E.EL.64 R14, desc[UR4][R8.64] ;  /* 0x00000004080e9981 */ /* 0x000f6a000c2e1b00 */
[----:B-1----:R-:W1:Y:S01]  /*01d0*/  LDC.64 R10, c[0x0][0x228] ;  /* 0x00008a00ff0a7b82 */ /* 0x002e620000000a00 */
[----:B---3--:R-:W-:-:S02]  /*01e0*/  SEL R17, R2, RZ, P0 ;  /* 0x000000ff02117207 */ /* 0x008fc40000000000 */
[----:B------:R-:W-:Y:S01]  /*01f0*/  SEL R16, R3, RZ, P0 ;  /* 0x000000ff03107207 */ /* 0x000fe20000000000 */
[----:B----4-:R-:W-:-:S04]  /*0200*/  IMAD.WIDE R2, R0, 0x4, R12 ;  /* 0x0000000400027825 */ /* 0x010fc800078e020c */
[----:B--2---:R-:W-:Y:S01]  /*0210*/  FADD R12, R17, -R4 ;  /* 0x80000004110c7221 */ /* 0x004fe20000000000 */
[----:B------:R-:W-:-:S03]  /*0220*/  FADD R13, R16, -R5 ;  /* 0x80000005100d7221 */ /* 0x000fc60000000000 */
[----:B-----5:R-:W-:Y:S02]  /*0230*/  FFMA R14, R12, R14, R4 ;  /* 0x0000000e0c0e7223 */ /* 0x020fe40000000004 */
[----:B------:R2:W-:Y:S01]  /*0240*/  @!P1 STG.E.64 desc[UR4][R2.64], R12 ;  /* 0x0000000c02009986 */ /* 0x0005e2000c101b04 */
[----:B------:R-:W-:Y:S01]  /*0250*/  FFMA R15, R13, R15, R5 ;  /* 0x0000000f0d0f7223 */ /* 0x000fe20000000005 */
[----:B-1----:R-:W-:Y:S01]  /*0260*/  IMAD.WIDE R4, R0, 0x4, R10 ;  /* 0x0000000400047825 */ /* 0x002fe200078e020a */
[----:B------:R-:W-:Y:S06]  /*0270*/  @P1 EXIT ;  /* 0x000000000000194d */ /* 0x000fec0003800000 */
[----:B------:R-:W-:Y:S01]  /*0280*/  STG.E.64 desc[UR4][R4.64], R14 ;  /* 0x0000000e04007986 */ /* 0x000fe2000c101b04 */
[----:B------:R-:W-:Y:S05]  /*0290*/  EXIT ;  /* 0x000000000000794d */ /* 0x000fea0003800000 */
.L_x_0:
[----:B------:R-:W-:-:S00]  /*02a0*/  BRA `(.L_x_0) ;  /* 0xfffffffc00fc7947 */ /* 0x000fc0000383ffff */
[----:B------:R-:W-:-:S00]  /*02b0*/  NOP ;  /* 0x0000000000007918 */ /* 0x000fc00000000000 */
        /* <DEDUP_REMOVED lines=12> */
.L_x_1:


//--------------------- .nv.constant0.triton_poi_fused_add_constant_pad_nd_mul_sub_0 --------------------------
	.section	.nv.constant0.triton_poi_fused_add_constant_pad_nd_mul_sub_0,"a",@progbits
	.sectionflags	@""
	.align	4
.nv.constant0.triton_poi_fused_add_constant_pad_nd_mul_sub_0:
	.zero		564
